//
// Generated by NVIDIA NVVM Compiler
//
// Compiler Build ID: CL-36424714
// Cuda compilation tools, release 13.0, V13.0.88
// Based on NVVM 20.0.0
//

.version 9.0
.target sm_100
.address_size 64

	// .globl	_Z16multMatrixVectoriPiS_PdS0_S0_

.visible .entry _Z16multMatrixVectoriPiS_PdS0_S0_(
	.param .u32 _Z16multMatrixVectoriPiS_PdS0_S0__param_0,
	.param .u64 .ptr .align 1 _Z16multMatrixVectoriPiS_PdS0_S0__param_1,
	.param .u64 .ptr .align 1 _Z16multMatrixVectoriPiS_PdS0_S0__param_2,
	.param .u64 .ptr .align 1 _Z16multMatrixVectoriPiS_PdS0_S0__param_3,
	.param .u64 .ptr .align 1 _Z16multMatrixVectoriPiS_PdS0_S0__param_4,
	.param .u64 .ptr .align 1 _Z16multMatrixVectoriPiS_PdS0_S0__param_5
)
{
	.reg .pred 	%p<5>;
	.reg .b32 	%r<16>;
	.reg .b64 	%rd<25>;
	.reg .b64 	%fd<10>;

	ld.param.u32 	%r9, [_Z16multMatrixVectoriPiS_PdS0_S0__param_0];
	ld.param.u64 	%rd7, [_Z16multMatrixVectoriPiS_PdS0_S0__param_1];
	ld.param.u64 	%rd8, [_Z16multMatrixVectoriPiS_PdS0_S0__param_2];
	ld.param.u64 	%rd9, [_Z16multMatrixVectoriPiS_PdS0_S0__param_3];
	ld.param.u64 	%rd10, [_Z16multMatrixVectoriPiS_PdS0_S0__param_4];
	ld.param.u64 	%rd11, [_Z16multMatrixVectoriPiS_PdS0_S0__param_5];
	cvta.to.global.u64 	%rd1, %rd11;
	mov.u32 	%r10, %ctaid.x;
	mov.u32 	%r1, %ntid.x;
	mov.u32 	%r11, %tid.x;
	mad.lo.s32 	%r14, %r10, %r1, %r11;
	setp.ge.s32 	%p1, %r14, %r9;
	@%p1 bra 	$L__BB0_6;
	mov.u32 	%r12, %nctaid.x;
	mul.lo.s32 	%r3, %r1, %r12;
	cvta.to.global.u64 	%rd2, %rd9;
	cvta.to.global.u64 	%rd3, %rd8;
	cvta.to.global.u64 	%rd4, %rd10;
	cvta.to.global.u64 	%rd5, %rd7;
$L__BB0_2:
	mul.wide.s32 	%rd12, %r14, 8;
	add.s64 	%rd13, %rd2, %rd12;
	ld.global.f64 	%fd5, [%rd13];
	mul.wide.s32 	%rd14, %r14, 4;
	add.s64 	%rd15, %rd3, %rd14;
	ld.global.u32 	%r13, [%rd15];
	mul.wide.s32 	%rd16, %r13, 8;
	add.s64 	%rd17, %rd4, %rd16;
	ld.global.f64 	%fd6, [%rd17];
	mul.f64 	%fd1, %fd5, %fd6;
	abs.f64 	%fd7, %fd1;
	setp.leu.f64 	%p2, %fd7, 0d3D3C25C268497682;
	@%p2 bra 	$L__BB0_5;
	add.s64 	%rd6, %rd5, %rd14;
	ld.global.u32 	%r15, [%rd6];
	mul.wide.s32 	%rd19, %r15, 8;
	add.s64 	%rd20, %rd1, %rd19;
	ld.global.f64 	%fd2, [%rd20];
	mov.f64 	%fd9, %fd2;
$L__BB0_4:
	mul.wide.s32 	%rd21, %r15, 8;
	add.s64 	%rd22, %rd1, %rd21;
	add.f64 	%fd8, %fd1, %fd9;
	st.global.f64 	[%rd22], %fd8;
	ld.global.u32 	%r15, [%rd6];
	mul.wide.s32 	%rd23, %r15, 8;
	add.s64 	%rd24, %rd1, %rd23;
	ld.global.f64 	%fd9, [%rd24];
	setp.eq.f64 	%p3, %fd9, %fd2;
	@%p3 bra 	$L__BB0_4;
$L__BB0_5:
	add.s32 	%r14, %r14, %r3;
	setp.lt.s32 	%p4, %r14, %r9;
	@%p4 bra 	$L__BB0_2;
$L__BB0_6:
	ret;

}


// ===== COMPILED SASS (sm_100) =====

	.target	sm_100

	.elftype	@"ET_EXEC"


//--------------------- .note.nv.tkinfo           --------------------------
	.section	.note.nv.tkinfo,"",@"SHT_NOTE"
	.sectionflags	@"SHF_NOTE_NV_TKINFO"
	.tkinfo
        /*0018*/ 	.word	0x00000002
        /*0030*/ 	.string	""
        /*0030*/ 	.string	"ptxas"
        /*0030*/ 	.string	"Cuda compilation tools, release 13.0, V13.0.88"
        /*0030*/ 	.string	"Build cuda_13.0.r13.0/compiler.36424714_0"
        /*0030*/ 	.string	"-arch sm_100 -m 64 "



//--------------------- .note.nv.cuinfo           --------------------------
	.section	.note.nv.cuinfo,"",@"SHT_NOTE"
	.sectionflags	@"SHF_NOTE_NV_CUINFO"
        /*0018*/ 	.short	0x0002
        /*001a*/ 	.short	0x0064
        /*001c*/ 	.short	0x0082
	.zero		2


//--------------------- .nv.info                  --------------------------
	.section	.nv.info,"",@"SHT_CUDA_INFO"
	.align	4


	//----- nvinfo : EIATTR_REGCOUNT
	.align		4
        /*0000*/ 	.byte	0x04, 0x2f
        /*0002*/ 	.short	(.L_1 - .L_0)
	.align		4
.L_0:
        /*0004*/ 	.word	index@(_Z16multMatrixVectoriPiS_PdS0_S0_)
        /*0008*/ 	.word	0x00000016


	//----- nvinfo : EIATTR_FRAME_SIZE
	.align		4
.L_1:
        /*000c*/ 	.byte	0x04, 0x11
        /*000e*/ 	.short	(.L_3 - .L_2)
	.align		4
.L_2:
        /*0010*/ 	.word	index@(_Z16multMatrixVectoriPiS_PdS0_S0_)
        /*0014*/ 	.word	0x00000000


	//----- nvinfo : EIATTR_MIN_STACK_SIZE
	.align		4
.L_3:
        /*0018*/ 	.byte	0x04, 0x12
        /*001a*/ 	.short	(.L_5 - .L_4)
	.align		4
.L_4:
        /*001c*/ 	.word	index@(_Z16multMatrixVectoriPiS_PdS0_S0_)
        /*0020*/ 	.word	0x00000000
.L_5:


//--------------------- .nv.compat                --------------------------
	.section	.nv.compat,"",@"SHT_CUDA_COMPAT_INFO"
	.align	4
        /*0000*/ 	.byte	0x02, 0x09, 0x00, 0x00, 0x02, 0x02, 0x01, 0x00, 0x02, 0x05, 0x05, 0x00, 0x03, 0x07, 0x01, 0x01
        /*0010*/ 	.byte	0x02, 0x03, 0x00, 0x00, 0x02, 0x06, 0x01, 0x00, 0x04, 0x0b, 0x08, 0x00, 0x01, 0x00, 0x00, 0x00
        /*0020*/ 	.byte	0x00, 0x00, 0x00, 0x00


//--------------------- .nv.info._Z16multMatrixVectoriPiS_PdS0_S0_ --------------------------
	.section	.nv.info._Z16multMatrixVectoriPiS_PdS0_S0_,"",@"SHT_CUDA_INFO"
	.sectionflags	@""
	.align	4


	//----- nvinfo : EIATTR_CUDA_API_VERSION
	.align		4
        /*0000*/ 	.byte	0x04, 0x37
        /*0002*/ 	.short	(.L_7 - .L_6)
.L_6:
        /*0004*/ 	.word	0x00000082


	//----- nvinfo : EIATTR_KPARAM_INFO
	.align		4
.L_7:
        /*0008*/ 	.byte	0x04, 0x17
        /*000a*/ 	.short	(.L_9 - .L_8)
.L_8:
        /*000c*/ 	.word	0x00000000
        /*0010*/ 	.short	0x0005
        /*0012*/ 	.short	0x0028
        /*0014*/ 	.byte	0x00, 0xf5, 0x21, 0x00


	//----- nvinfo : EIATTR_KPARAM_INFO
	.align		4
.L_9:
        /*0018*/ 	.byte	0x04, 0x17
        /*001a*/ 	.short	(.L_11 - .L_10)
.L_10:
        /*001c*/ 	.word	0x00000000
        /*0020*/ 	.short	0x0004
        /*0022*/ 	.short	0x0020
        /*0024*/ 	.byte	0x00, 0xf5, 0x21, 0x00


	//----- nvinfo : EIATTR_KPARAM_INFO
	.align		4
.L_11:
        /*0028*/ 	.byte	0x04, 0x17
        /*002a*/ 	.short	(.L_13 - .L_12)
.L_12:
        /*002c*/ 	.word	0x00000000
        /*0030*/ 	.short	0x0003
        /*0032*/ 	.short	0x0018
        /*0034*/ 	.byte	0x00, 0xf5, 0x21, 0x00


	//----- nvinfo : EIATTR_KPARAM_INFO
	.align		4
.L_13:
        /*0038*/ 	.byte	0x04, 0x17
        /*003a*/ 	.short	(.L_15 - .L_14)
.L_14:
        /*003c*/ 	.word	0x00000000
        /*0040*/ 	.short	0x0002
        /*0042*/ 	.short	0x0010
        /*0044*/ 	.byte	0x00, 0xf5, 0x21, 0x00


	//----- nvinfo : EIATTR_KPARAM_INFO
	.align		4
.L_15:
        /*0048*/ 	.byte	0x04, 0x17
        /*004a*/ 	.short	(.L_17 - .L_16)
.L_16:
        /*004c*/ 	.word	0x00000000
        /*0050*/ 	.short	0x0001
        /*0052*/ 	.short	0x0008
        /*0054*/ 	.byte	0x00, 0xf5, 0x21, 0x00


	//----- nvinfo : EIATTR_KPARAM_INFO
	.align		4
.L_17:
        /*0058*/ 	.byte	0x04, 0x17
        /*005a*/ 	.short	(.L_19 - .L_18)
.L_18:
        /*005c*/ 	.word	0x00000000
        /*0060*/ 	.short	0x0000
        /*0062*/ 	.short	0x0000
        /*0064*/ 	.byte	0x00, 0xf0, 0x11, 0x00


	//----- nvinfo : EIATTR_SPARSE_MMA_MASK
	.align		4
.L_19:
        /*0068*/ 	.byte	0x03, 0x50
        /*006a*/ 	.short	0x0000


	//----- nvinfo : EIATTR_MAXREG_COUNT
	.align		4
        /*006c*/ 	.byte	0x03, 0x1b
        /*006e*/ 	.short	0x00ff


	//----- nvinfo : EIATTR_MERCURY_ISA_VERSION
	.align		4
        /*0070*/ 	.byte	0x03, 0x5f
        /*0072*/ 	.short	0x0101


	//----- nvinfo : EIATTR_VRC_CTA_INIT_COUNT
	.align		4
        /*0074*/ 	.byte	0x02, 0x4a
	.zero		1
	.zero		1


	//----- nvinfo : EIATTR_EXIT_INSTR_OFFSETS
	.align		4
        /*0078*/ 	.byte	0x04, 0x1c
        /*007a*/ 	.short	(.L_21 - .L_20)


	//   ....[0]....
.L_20:
        /*007c*/ 	.word	0x00000070


	//   ....[1]....
        /*0080*/ 	.word	0x00000300


	//----- nvinfo : EIATTR_CRS_STACK_SIZE
	.align		4
.L_21:
        /*0084*/ 	.byte	0x04, 0x1e
        /*0086*/ 	.short	(.L_23 - .L_22)
.L_22:
        /*0088*/ 	.word	0x00000000


	//----- nvinfo : EIATTR_CBANK_PARAM_SIZE
	.align		4
.L_23:
        /*008c*/ 	.byte	0x03, 0x19
        /*008e*/ 	.short	0x0030


	//----- nvinfo : EIATTR_PARAM_CBANK
	.align		4
        /*0090*/ 	.byte	0x04, 0x0a
        /*0092*/ 	.short	(.L_25 - .L_24)
	.align		4
.L_24:
        /*0094*/ 	.word	index@(.nv.constant0._Z16multMatrixVectoriPiS_PdS0_S0_)
        /*0098*/ 	.short	0x0380
        /*009a*/ 	.short	0x0030


	//----- nvinfo : EIATTR_SW_WAR
	.align		4
.L_25:
        /*009c*/ 	.byte	0x04, 0x36
        /*009e*/ 	.short	(.L_27 - .L_26)
.L_26:
        /*00a0*/ 	.word	0x00000008
.L_27:


//--------------------- .nv.callgraph             --------------------------
	.section	.nv.callgraph,"",@"SHT_CUDA_CALLGRAPH"
	.align	4
	.sectionentsize	8
	.align		4
        /*0000*/ 	.word	0x00000000
	.align		4
        /*0004*/ 	.word	0xffffffff
	.align		4
        /*0008*/ 	.word	0x00000000
	.align		4
        /*000c*/ 	.word	0xfffffffe
	.align		4
        /*0010*/ 	.word	0x00000000
	.align		4
        /*0014*/ 	.word	0xfffffffd
	.align		4
        /*0018*/ 	.word	0x00000000
	.align		4
        /*001c*/ 	.word	0xfffffffc


//--------------------- .text._Z16multMatrixVectoriPiS_PdS0_S0_ --------------------------
	.section	.text._Z16multMatrixVectoriPiS_PdS0_S0_,"ax",@progbits
	.align	128
        .global         _Z16multMatrixVectoriPiS_PdS0_S0_
        .type           _Z16multMatrixVectoriPiS_PdS0_S0_,@function
        .size           _Z16multMatrixVectoriPiS_PdS0_S0_,(.L_x_5 - _Z16multMatrixVectoriPiS_PdS0_S0_)
        .other          _Z16multMatrixVectoriPiS_PdS0_S0_,@"STO_CUDA_ENTRY STV_DEFAULT"
_Z16multMatrixVectoriPiS_PdS0_S0_:
.text._Z16multMatrixVectoriPiS_PdS0_S0_:
[----:B------:R-:W-:Y:S01]  /*0000*/  LDC R1, c[0x0][0x37c] ;  /* 0x0000df00ff017b82 */ /* 0x000fe20000000800 */
[----:B------:R-:W0:Y:S07]  /*0010*/  S2R R0, SR_TID.X ;  /* 0x0000000000007919 */ /* 0x000e2e0000002100 */
[----:B------:R-:W0:Y:S01]  /*0020*/  S2UR UR4, SR_CTAID.X ;  /* 0x00000000000479c3 */ /* 0x000e220000002500 */
[----:B------:R-:W1:Y:S07]  /*0030*/  LDCU UR5, c[0x0][0x380] ;  /* 0x00007000ff0577ac */ /* 0x000e6e0008000800 */
[----:B------:R-:W0:Y:S02]  /*0040*/  LDC R3, c[0x0][0x360] ;  /* 0x0000d800ff037b82 */ /* 0x000e240000000800 */
[----:B0-----:R-:W-:-:S05]  /*0050*/  IMAD R0, R3, UR4, R0 ;  /* 0x0000000403007c24 */ /* 0x001fca000f8e0200 */
[----:B-1----:R-:W-:-:S13]  /*0060*/  ISETP.GE.AND P0, PT, R0, UR5, PT ;  /* 0x0000000500007c0c */ /* 0x002fda000bf06270 */
[----:B------:R-:W-:Y:S05]  /*0070*/  @P0 EXIT ;  /* 0x000000000000094d */ /* 0x000fea0003800000 */
[----:B------:R-:W0:Y:S01]  /*0080*/  LDCU UR4, c[0x0][0x370] ;  /* 0x00006e00ff0477ac */ /* 0x000e220008000800 */
[----:B------:R-:W1:Y:S01]  /*0090*/  LDCU.64 UR6, c[0x0][0x358] ;  /* 0x00006b00ff0677ac */ /* 0x000e620008000a00 */
[----:B0-----:R-:W-:-:S07]  /*00a0*/  IMAD R3, R3, UR4, RZ ;  /* 0x0000000403037c24 */ /* 0x001fce000f8e02ff */
.L_x_3:
[----:B------:R-:W0:Y:S01]  /*00b0*/  LDC.64 R6, c[0x0][0x390] ;  /* 0x0000e400ff067b82 */ /* 0x000e220000000a00 */
[----:B------:R-:W2:Y:S07]  /*00c0*/  LDCU UR8, c[0x0][0x380] ;  /* 0x00007000ff0877ac */ /* 0x000eae0008000800 */
[----:B------:R-:W3:Y:S08]  /*00d0*/  LDC.64 R4, c[0x0][0x398] ;  /* 0x0000e600ff047b82 */ /* 0x000ef00000000a00 */
[----:B------:R-:W4:Y:S01]  /*00e0*/  LDC.64 R8, c[0x0][0x3a0] ;  /* 0x0000e800ff087b82 */ /* 0x000f220000000a00 */
[----:B0-----:R-:W-:-:S06]  /*00f0*/  IMAD.WIDE R6, R0, 0x4, R6 ;  /* 0x0000000400067825 */ /* 0x001fcc00078e0206 */
[----:B-1----:R-:W4:Y:S01]  /*0100*/  LDG.E R7, desc[UR6][R6.64] ;  /* 0x0000000606077981 */ /* 0x002f22000c1e1900 */
[----:B---3--:R-:W-:-:S06]  /*0110*/  IMAD.WIDE R4, R0, 0x8, R4 ;  /* 0x0000000800047825 */ /* 0x008fcc00078e0204 */
[----:B------:R-:W3:Y:S01]  /*0120*/  LDG.E.64 R4, desc[UR6][R4.64] ;  /* 0x0000000604047981 */ /* 0x000ee2000c1e1b00 */
[----:B----4-:R-:W-:-:S06]  /*0130*/  IMAD.WIDE R8, R7, 0x8, R8 ;  /* 0x0000000807087825 */ /* 0x010fcc00078e0208 */
[----:B------:R-:W3:Y:S01]  /*0140*/  LDG.E.64 R8, desc[UR6][R8.64] ;  /* 0x0000000608087981 */ /* 0x000ee2000c1e1b00 */
[----:B------:R-:W-:Y:S01]  /*0150*/  UMOV UR4, 0x68497682 ;  /* 0x6849768200047882 */ /* 0x000fe20000000000 */
[----:B------:R-:W-:Y:S01]  /*0160*/  UMOV UR5, 0x3d3c25c2 ;  /* 0x3d3c25c200057882 */ /* 0x000fe20000000000 */
[-C--:B------:R-:W-:Y:S02]  /*0170*/  MOV R7, R0.reuse ;  /* 0x0000000000077202 */ /* 0x080fe40000000f00 */
[----:B------:R-:W-:Y:S01]  /*0180*/  IADD3 R0, PT, PT, R3, R0, RZ ;  /* 0x0000000003007210 */ /* 0x000fe20007ffe0ff */
[----:B------:R-:W-:Y:S03]  /*0190*/  BSSY.RECONVERGENT B0, `(.L_x_0) ;  /* 0x0000015000007945 */ /* 0x000fe60003800200 */
[----:B--2---:R-:W-:Y:S01]  /*01a0*/  ISETP.GE.AND P0, PT, R0, UR8, PT ;  /* 0x0000000800007c0c */ /* 0x004fe2000bf06270 */
[----:B---3--:R-:W-:-:S08]  /*01b0*/  DMUL R12, R4, R8 ;  /* 0x00000008040c7228 */ /* 0x008fd00000000000 */
[----:B------:R-:W-:-:S14]  /*01c0*/  DSETP.GT.AND P1, PT, |R12|, UR4, PT ;  /* 0x000000040c007e2a */ /* 0x000fdc000bf24200 */
[----:B------:R-:W-:Y:S05]  /*01d0*/  @!P1 BRA `(.L_x_1) ;  /* 0x0000000000409947 */ /* 0x000fea0003800000 */
[----:B------:R-:W0:Y:S08]  /*01e0*/  LDC.64 R4, c[0x0][0x388] ;  /* 0x0000e200ff047b82 */ /* 0x000e300000000a00 */
[----:B------:R-:W1:Y:S01]  /*01f0*/  LDC.64 R10, c[0x0][0x3a8] ;  /* 0x0000ea00ff0a7b82 */ /* 0x000e620000000a00 */
[----:B0-----:R-:W-:-:S05]  /*0200*/  IMAD.WIDE R14, R7, 0x4, R4 ;  /* 0x00000004070e7825 */ /* 0x001fca00078e0204 */
[----:B------:R-:W1:Y:S02]  /*0210*/  LDG.E R19, desc[UR6][R14.64] ;  /* 0x000000060e137981 */ /* 0x000e64000c1e1900 */
[----:B-1----:R-:W-:-:S05]  /*0220*/  IMAD.WIDE R4, R19, 0x8, R10 ;  /* 0x0000000813047825 */ /* 0x002fca00078e020a */
[----:B------:R-:W2:Y:S02]  /*0230*/  LDG.E.64 R16, desc[UR6][R4.64] ;  /* 0x0000000604107981 */ /* 0x000ea4000c1e1b00 */
[----:B--2---:R-:W-:Y:S02]  /*0240*/  MOV R6, R16 ;  /* 0x0000001000067202 */ /* 0x004fe40000000f00 */
[----:B------:R-:W-:-:S07]  /*0250*/  MOV R7, R17 ;  /* 0x0000001100077202 */ /* 0x000fce0000000f00 */
.L_x_2:
[----:B------:R-:W-:Y:S01]  /*0260*/  DADD R8, R12, R6 ;  /* 0x000000000c087229 */ /* 0x000fe20000000006 */
[----:B------:R-:W-:-:S06]  /*0270*/  IMAD.WIDE R4, R19, 0x8, R10 ;  /* 0x0000000813047825 */ /* 0x000fcc00078e020a */
[----:B------:R0:W-:Y:S04]  /*0280*/  STG.E.64 desc[UR6][R4.64], R8 ;  /* 0x0000000804007986 */ /* 0x0001e8000c101b06 */
[----:B------:R-:W2:Y:S02]  /*0290*/  LDG.E R19, desc[UR6][R14.64] ;  /* 0x000000060e137981 */ /* 0x000ea4000c1e1900 */
[----:B--2---:R-:W-:-:S06]  /*02a0*/  IMAD.WIDE R6, R19, 0x8, R10 ;  /* 0x0000000813067825 */ /* 0x004fcc00078e020a */
[----:B------:R-:W2:Y:S02]  /*02b0*/  LDG.E.64 R6, desc[UR6][R6.64] ;  /* 0x0000000606067981 */ /* 0x000ea4000c1e1b00 */
[----:B--2---:R-:W-:-:S14]  /*02c0*/  DSETP.NEU.AND P1, PT, R6, R16, PT ;  /* 0x000000100600722a */ /* 0x004fdc0003f2d000 */
[----:B0-----:R-:W-:Y:S05]  /*02d0*/  @!P1 BRA `(.L_x_2) ;  /* 0xfffffffc00e09947 */ /* 0x001fea000383ffff */
.L_x_1:
[----:B------:R-:W-:Y:S05]  /*02e0*/  BSYNC.RECONVERGENT B0 ;  /* 0x0000000000007941 */ /* 0x000fea0003800200 */
.L_x_0:
[----:B------:R-:W-:Y:S05]  /*02f0*/  @!P0 BRA `(.L_x_3) ;  /* 0xfffffffc006c8947 */ /* 0x000fea000383ffff */
[----:B------:R-:W-:Y:S05]  /*0300*/  EXIT ;  /* 0x000000000000794d */ /* 0x000fea0003800000 */
.L_x_4:
[----:B------:R-:W-:-:S00]  /*0310*/  BRA `(.L_x_4) ;  /* 0xfffffffc00fc7947 */ /* 0x000fc0000383ffff */
[----:B------:R-:W-:-:S00]  /*0320*/  NOP ;  /* 0x0000000000007918 */ /* 0x000fc00000000000 */
        /* <DEDUP_REMOVED lines=13> */
.L_x_5:


//--------------------- .nv.shared.reserved.0     --------------------------
	.section	.nv.shared.reserved.0,"aw",@nobits
	.weak		__nv_reservedSMEM_offset_0_alias
	.size		__nv_reservedSMEM_offset_0_alias, 0, 64
	.other		__nv_reservedSMEM_offset_0_alias,@"STO_CUDA_RESERVED_SHARED STV_DEFAULT"
__nv_reservedSMEM_offset_0_alias:
	.zero		0
	.zero		64


//--------------------- .nv.constant0._Z16multMatrixVectoriPiS_PdS0_S0_ --------------------------
	.section	.nv.constant0._Z16multMatrixVectoriPiS_PdS0_S0_,"a",@progbits
	.sectionflags	@""
	.align	4
.nv.constant0._Z16multMatrixVectoriPiS_PdS0_S0_:
	.zero		944


//--------------------- SYMBOLS --------------------------

	.type		.nv.reservedSmem.offset0,@object
	.size		.nv.reservedSmem.offset0,0x4
